//
// Generated by NVIDIA NVVM Compiler
//
// Compiler Build ID: CL-36424714
// Cuda compilation tools, release 13.0, V13.0.88
// Based on NVVM 20.0.0
//

.version 9.0
.target sm_100
.address_size 64

	// .globl	_Z5SolvePdS_S_S_i

.visible .entry _Z5SolvePdS_S_S_i(
	.param .u64 .ptr .align 1 _Z5SolvePdS_S_S_i_param_0,
	.param .u64 .ptr .align 1 _Z5SolvePdS_S_S_i_param_1,
	.param .u64 .ptr .align 1 _Z5SolvePdS_S_S_i_param_2,
	.param .u64 .ptr .align 1 _Z5SolvePdS_S_S_i_param_3,
	.param .u32 _Z5SolvePdS_S_S_i_param_4
)
{
	.reg .pred 	%p<11>;
	.reg .b32 	%r<38>;
	.reg .b64 	%rd<37>;
	.reg .b64 	%fd<118>;

	ld.param.u64 	%rd12, [_Z5SolvePdS_S_S_i_param_0];
	ld.param.u64 	%rd10, [_Z5SolvePdS_S_S_i_param_1];
	ld.param.u64 	%rd13, [_Z5SolvePdS_S_S_i_param_2];
	ld.param.u64 	%rd11, [_Z5SolvePdS_S_S_i_param_3];
	ld.param.u32 	%r23, [_Z5SolvePdS_S_S_i_param_4];
	cvta.to.global.u64 	%rd1, %rd13;
	cvta.to.global.u64 	%rd2, %rd12;
	mov.u32 	%r24, %ctaid.x;
	mov.u32 	%r25, %ntid.x;
	mov.u32 	%r26, %tid.x;
	mad.lo.s32 	%r1, %r24, %r25, %r26;
	setp.ge.s32 	%p1, %r1, %r23;
	@%p1 bra 	$L__BB0_15;
	mul.lo.s32 	%r2, %r23, %r1;
	add.s32 	%r27, %r2, %r1;
	mul.wide.s32 	%rd14, %r27, 8;
	add.s64 	%rd15, %rd2, %rd14;
	ld.global.f64 	%fd1, [%rd15];
	setp.lt.s32 	%p2, %r23, 1;
	mov.f64 	%fd117, 0d0000000000000000;
	@%p2 bra 	$L__BB0_14;
	and.b32  	%r3, %r23, 15;
	setp.lt.u32 	%p3, %r23, 16;
	mov.f64 	%fd117, 0d0000000000000000;
	mov.b32 	%r34, 0;
	@%p3 bra 	$L__BB0_5;
	and.b32  	%r34, %r23, 2147483632;
	neg.s32 	%r32, %r34;
	add.s64 	%rd3, %rd2, 64;
	add.s64 	%rd35, %rd1, 64;
	mov.f64 	%fd117, 0d0000000000000000;
	mov.u32 	%r31, %r2;
$L__BB0_4:
	.pragma "nounroll";
	mul.wide.s32 	%rd16, %r31, 8;
	add.s64 	%rd17, %rd3, %rd16;
	ld.global.f64 	%fd19, [%rd17+-64];
	ld.global.f64 	%fd20, [%rd35+-64];
	fma.rn.f64 	%fd21, %fd19, %fd20, %fd117;
	ld.global.f64 	%fd22, [%rd17+-56];
	ld.global.f64 	%fd23, [%rd35+-56];
	fma.rn.f64 	%fd24, %fd22, %fd23, %fd21;
	ld.global.f64 	%fd25, [%rd17+-48];
	ld.global.f64 	%fd26, [%rd35+-48];
	fma.rn.f64 	%fd27, %fd25, %fd26, %fd24;
	ld.global.f64 	%fd28, [%rd17+-40];
	ld.global.f64 	%fd29, [%rd35+-40];
	fma.rn.f64 	%fd30, %fd28, %fd29, %fd27;
	ld.global.f64 	%fd31, [%rd17+-32];
	ld.global.f64 	%fd32, [%rd35+-32];
	fma.rn.f64 	%fd33, %fd31, %fd32, %fd30;
	ld.global.f64 	%fd34, [%rd17+-24];
	ld.global.f64 	%fd35, [%rd35+-24];
	fma.rn.f64 	%fd36, %fd34, %fd35, %fd33;
	ld.global.f64 	%fd37, [%rd17+-16];
	ld.global.f64 	%fd38, [%rd35+-16];
	fma.rn.f64 	%fd39, %fd37, %fd38, %fd36;
	ld.global.f64 	%fd40, [%rd17+-8];
	ld.global.f64 	%fd41, [%rd35+-8];
	fma.rn.f64 	%fd42, %fd40, %fd41, %fd39;
	ld.global.f64 	%fd43, [%rd17];
	ld.global.f64 	%fd44, [%rd35];
	fma.rn.f64 	%fd45, %fd43, %fd44, %fd42;
	ld.global.f64 	%fd46, [%rd17+8];
	ld.global.f64 	%fd47, [%rd35+8];
	fma.rn.f64 	%fd48, %fd46, %fd47, %fd45;
	ld.global.f64 	%fd49, [%rd17+16];
	ld.global.f64 	%fd50, [%rd35+16];
	fma.rn.f64 	%fd51, %fd49, %fd50, %fd48;
	ld.global.f64 	%fd52, [%rd17+24];
	ld.global.f64 	%fd53, [%rd35+24];
	fma.rn.f64 	%fd54, %fd52, %fd53, %fd51;
	ld.global.f64 	%fd55, [%rd17+32];
	ld.global.f64 	%fd56, [%rd35+32];
	fma.rn.f64 	%fd57, %fd55, %fd56, %fd54;
	ld.global.f64 	%fd58, [%rd17+40];
	ld.global.f64 	%fd59, [%rd35+40];
	fma.rn.f64 	%fd60, %fd58, %fd59, %fd57;
	ld.global.f64 	%fd61, [%rd17+48];
	ld.global.f64 	%fd62, [%rd35+48];
	fma.rn.f64 	%fd63, %fd61, %fd62, %fd60;
	ld.global.f64 	%fd64, [%rd17+56];
	ld.global.f64 	%fd65, [%rd35+56];
	fma.rn.f64 	%fd117, %fd64, %fd65, %fd63;
	add.s32 	%r32, %r32, 16;
	add.s32 	%r31, %r31, 16;
	add.s64 	%rd35, %rd35, 128;
	setp.ne.s32 	%p4, %r32, 0;
	@%p4 bra 	$L__BB0_4;
$L__BB0_5:
	setp.eq.s32 	%p5, %r3, 0;
	@%p5 bra 	$L__BB0_14;
	and.b32  	%r11, %r23, 7;
	setp.lt.u32 	%p6, %r3, 8;
	@%p6 bra 	$L__BB0_8;
	add.s32 	%r29, %r34, %r2;
	mul.wide.s32 	%rd18, %r29, 8;
	add.s64 	%rd19, %rd2, %rd18;
	ld.global.f64 	%fd67, [%rd19];
	mul.wide.u32 	%rd20, %r34, 8;
	add.s64 	%rd21, %rd1, %rd20;
	ld.global.f64 	%fd68, [%rd21];
	fma.rn.f64 	%fd69, %fd67, %fd68, %fd117;
	ld.global.f64 	%fd70, [%rd19+8];
	ld.global.f64 	%fd71, [%rd21+8];
	fma.rn.f64 	%fd72, %fd70, %fd71, %fd69;
	ld.global.f64 	%fd73, [%rd19+16];
	ld.global.f64 	%fd74, [%rd21+16];
	fma.rn.f64 	%fd75, %fd73, %fd74, %fd72;
	ld.global.f64 	%fd76, [%rd19+24];
	ld.global.f64 	%fd77, [%rd21+24];
	fma.rn.f64 	%fd78, %fd76, %fd77, %fd75;
	ld.global.f64 	%fd79, [%rd19+32];
	ld.global.f64 	%fd80, [%rd21+32];
	fma.rn.f64 	%fd81, %fd79, %fd80, %fd78;
	ld.global.f64 	%fd82, [%rd19+40];
	ld.global.f64 	%fd83, [%rd21+40];
	fma.rn.f64 	%fd84, %fd82, %fd83, %fd81;
	ld.global.f64 	%fd85, [%rd19+48];
	ld.global.f64 	%fd86, [%rd21+48];
	fma.rn.f64 	%fd87, %fd85, %fd86, %fd84;
	ld.global.f64 	%fd88, [%rd19+56];
	ld.global.f64 	%fd89, [%rd21+56];
	fma.rn.f64 	%fd117, %fd88, %fd89, %fd87;
	add.s32 	%r34, %r34, 8;
$L__BB0_8:
	setp.eq.s32 	%p7, %r11, 0;
	@%p7 bra 	$L__BB0_14;
	and.b32  	%r14, %r23, 3;
	setp.lt.u32 	%p8, %r11, 4;
	@%p8 bra 	$L__BB0_11;
	add.s32 	%r30, %r34, %r2;
	mul.wide.s32 	%rd22, %r30, 8;
	add.s64 	%rd23, %rd2, %rd22;
	ld.global.f64 	%fd91, [%rd23];
	mul.wide.u32 	%rd24, %r34, 8;
	add.s64 	%rd25, %rd1, %rd24;
	ld.global.f64 	%fd92, [%rd25];
	fma.rn.f64 	%fd93, %fd91, %fd92, %fd117;
	ld.global.f64 	%fd94, [%rd23+8];
	ld.global.f64 	%fd95, [%rd25+8];
	fma.rn.f64 	%fd96, %fd94, %fd95, %fd93;
	ld.global.f64 	%fd97, [%rd23+16];
	ld.global.f64 	%fd98, [%rd25+16];
	fma.rn.f64 	%fd99, %fd97, %fd98, %fd96;
	ld.global.f64 	%fd100, [%rd23+24];
	ld.global.f64 	%fd101, [%rd25+24];
	fma.rn.f64 	%fd117, %fd100, %fd101, %fd99;
	add.s32 	%r34, %r34, 4;
$L__BB0_11:
	setp.eq.s32 	%p9, %r14, 0;
	@%p9 bra 	$L__BB0_14;
	mul.wide.u32 	%rd26, %r34, 8;
	add.s64 	%rd36, %rd1, %rd26;
	add.s32 	%r37, %r34, %r2;
	neg.s32 	%r36, %r14;
$L__BB0_13:
	.pragma "nounroll";
	mul.wide.s32 	%rd27, %r37, 8;
	add.s64 	%rd28, %rd2, %rd27;
	ld.global.f64 	%fd102, [%rd28];
	ld.global.f64 	%fd103, [%rd36];
	fma.rn.f64 	%fd117, %fd102, %fd103, %fd117;
	add.s64 	%rd36, %rd36, 8;
	add.s32 	%r37, %r37, 1;
	add.s32 	%r36, %r36, 1;
	setp.ne.s32 	%p10, %r36, 0;
	@%p10 bra 	$L__BB0_13;
$L__BB0_14:
	mul.wide.s32 	%rd29, %r1, 8;
	add.s64 	%rd30, %rd1, %rd29;
	ld.global.f64 	%fd104, [%rd30];
	cvta.to.global.u64 	%rd31, %rd10;
	add.s64 	%rd32, %rd31, %rd29;
	ld.global.f64 	%fd105, [%rd32];
	sub.f64 	%fd106, %fd105, %fd117;
	div.rn.f64 	%fd107, %fd106, %fd1;
	add.f64 	%fd108, %fd104, %fd107;
	cvta.to.global.u64 	%rd33, %rd11;
	add.s64 	%rd34, %rd33, %rd29;
	st.global.f64 	[%rd34], %fd108;
$L__BB0_15:
	ret;

}
	// .globl	_Z3EpsPdS_S_i
.visible .entry _Z3EpsPdS_S_i(
	.param .u64 .ptr .align 1 _Z3EpsPdS_S_i_param_0,
	.param .u64 .ptr .align 1 _Z3EpsPdS_S_i_param_1,
	.param .u64 .ptr .align 1 _Z3EpsPdS_S_i_param_2,
	.param .u32 _Z3EpsPdS_S_i_param_3
)
{
	.reg .pred 	%p<2>;
	.reg .b32 	%r<6>;
	.reg .b64 	%rd<11>;
	.reg .b64 	%fd<6>;

	ld.param.u64 	%rd1, [_Z3EpsPdS_S_i_param_0];
	ld.param.u64 	%rd2, [_Z3EpsPdS_S_i_param_1];
	ld.param.u64 	%rd3, [_Z3EpsPdS_S_i_param_2];
	ld.param.u32 	%r2, [_Z3EpsPdS_S_i_param_3];
	mov.u32 	%r3, %ctaid.x;
	mov.u32 	%r4, %ntid.x;
	mov.u32 	%r5, %tid.x;
	mad.lo.s32 	%r1, %r3, %r4, %r5;
	setp.ge.s32 	%p1, %r1, %r2;
	@%p1 bra 	$L__BB1_2;
	cvta.to.global.u64 	%rd4, %rd2;
	cvta.to.global.u64 	%rd5, %rd1;
	cvta.to.global.u64 	%rd6, %rd3;
	mul.wide.s32 	%rd7, %r1, 8;
	add.s64 	%rd8, %rd4, %rd7;
	ld.global.f64 	%fd1, [%rd8];
	add.s64 	%rd9, %rd5, %rd7;
	ld.global.f64 	%fd2, [%rd9];
	sub.f64 	%fd3, %fd1, %fd2;
	abs.f64 	%fd4, %fd3;
	add.s64 	%rd10, %rd6, %rd7;
	st.global.f64 	[%rd10], %fd4;
	ld.global.f64 	%fd5, [%rd8];
	st.global.f64 	[%rd9], %fd5;
$L__BB1_2:
	ret;

}


// ===== COMPILED SASS (sm_100) =====

	.target	sm_100

	.elftype	@"ET_EXEC"


//--------------------- .note.nv.tkinfo           --------------------------
	.section	.note.nv.tkinfo,"",@"SHT_NOTE"
	.sectionflags	@"SHF_NOTE_NV_TKINFO"
	.tkinfo
        /*0018*/ 	.word	0x00000002
        /*0030*/ 	.string	""
        /*0030*/ 	.string	"ptxas"
        /*0030*/ 	.string	"Cuda compilation tools, release 13.0, V13.0.88"
        /*0030*/ 	.string	"Build cuda_13.0.r13.0/compiler.36424714_0"
        /*0030*/ 	.string	"-arch sm_100 -m 64 "



//--------------------- .note.nv.cuinfo           --------------------------
	.section	.note.nv.cuinfo,"",@"SHT_NOTE"
	.sectionflags	@"SHF_NOTE_NV_CUINFO"
        /*0018*/ 	.short	0x0002
        /*001a*/ 	.short	0x0064
        /*001c*/ 	.short	0x0082
	.zero		2


//--------------------- .nv.info                  --------------------------
	.section	.nv.info,"",@"SHT_CUDA_INFO"
	.align	4


	//----- nvinfo : EIATTR_REGCOUNT
	.align		4
        /*0000*/ 	.byte	0x04, 0x2f
        /*0002*/ 	.short	(.L_1 - .L_0)
	.align		4
.L_0:
        /*0004*/ 	.word	index@(_Z5SolvePdS_S_S_i)
        /*0008*/ 	.word	0x00000020


	//----- nvinfo : EIATTR_FRAME_SIZE
	.align		4
.L_1:
        /*000c*/ 	.byte	0x04, 0x11
        /*000e*/ 	.short	(.L_3 - .L_2)
	.align		4
.L_2:
        /*0010*/ 	.word	index@($__internal_0_$__cuda_sm20_div_rn_f64_full)
        /*0014*/ 	.word	0x00000000


	//----- nvinfo : EIATTR_FRAME_SIZE
	.align		4
.L_3:
        /*0018*/ 	.byte	0x04, 0x11
        /*001a*/ 	.short	(.L_5 - .L_4)
	.align		4
.L_4:
        /*001c*/ 	.word	index@(_Z5SolvePdS_S_S_i)
        /*0020*/ 	.word	0x00000000


	//----- nvinfo : EIATTR_REGCOUNT
	.align		4
.L_5:
        /*0024*/ 	.byte	0x04, 0x2f
        /*0026*/ 	.short	(.L_7 - .L_6)
	.align		4
.L_6:
        /*0028*/ 	.word	index@(_Z3EpsPdS_S_i)
        /*002c*/ 	.word	0x00000012


	//----- nvinfo : EIATTR_FRAME_SIZE
	.align		4
.L_7:
        /*0030*/ 	.byte	0x04, 0x11
        /*0032*/ 	.short	(.L_9 - .L_8)
	.align		4
.L_8:
        /*0034*/ 	.word	index@(_Z3EpsPdS_S_i)
        /*0038*/ 	.word	0x00000000


	//----- nvinfo : EIATTR_MIN_STACK_SIZE
	.align		4
.L_9:
        /*003c*/ 	.byte	0x04, 0x12
        /*003e*/ 	.short	(.L_11 - .L_10)
	.align		4
.L_10:
        /*0040*/ 	.word	index@(_Z3EpsPdS_S_i)
        /*0044*/ 	.word	0x00000000


	//----- nvinfo : EIATTR_MIN_STACK_SIZE
	.align		4
.L_11:
        /*0048*/ 	.byte	0x04, 0x12
        /*004a*/ 	.short	(.L_13 - .L_12)
	.align		4
.L_12:
        /*004c*/ 	.word	index@(_Z5SolvePdS_S_S_i)
        /*0050*/ 	.word	0x00000000
.L_13:


//--------------------- .nv.compat                --------------------------
	.section	.nv.compat,"",@"SHT_CUDA_COMPAT_INFO"
	.align	4
        /*0000*/ 	.byte	0x02, 0x09, 0x00, 0x00, 0x02, 0x02, 0x01, 0x00, 0x02, 0x05, 0x05, 0x00, 0x03, 0x07, 0x01, 0x01
        /*0010*/ 	.byte	0x02, 0x03, 0x00, 0x00, 0x02, 0x06, 0x01, 0x00, 0x04, 0x0b, 0x08, 0x00, 0x01, 0x00, 0x00, 0x00
        /*0020*/ 	.byte	0x00, 0x00, 0x00, 0x00


//--------------------- .nv.info._Z3EpsPdS_S_i    --------------------------
	.section	.nv.info._Z3EpsPdS_S_i,"",@"SHT_CUDA_INFO"
	.sectionflags	@""
	.align	4


	//----- nvinfo : EIATTR_CUDA_API_VERSION
	.align		4
        /*0000*/ 	.byte	0x04, 0x37
        /*0002*/ 	.short	(.L_15 - .L_14)
.L_14:
        /*0004*/ 	.word	0x00000082


	//----- nvinfo : EIATTR_KPARAM_INFO
	.align		4
.L_15:
        /*0008*/ 	.byte	0x04, 0x17
        /*000a*/ 	.short	(.L_17 - .L_16)
.L_16:
        /*000c*/ 	.word	0x00000000
        /*0010*/ 	.short	0x0003
        /*0012*/ 	.short	0x0018
        /*0014*/ 	.byte	0x00, 0xf0, 0x11, 0x00


	//----- nvinfo : EIATTR_KPARAM_INFO
	.align		4
.L_17:
        /*0018*/ 	.byte	0x04, 0x17
        /*001a*/ 	.short	(.L_19 - .L_18)
.L_18:
        /*001c*/ 	.word	0x00000000
        /*0020*/ 	.short	0x0002
        /*0022*/ 	.short	0x0010
        /*0024*/ 	.byte	0x00, 0xf5, 0x21, 0x00


	//----- nvinfo : EIATTR_KPARAM_INFO
	.align		4
.L_19:
        /*0028*/ 	.byte	0x04, 0x17
        /*002a*/ 	.short	(.L_21 - .L_20)
.L_20:
        /*002c*/ 	.word	0x00000000
        /*0030*/ 	.short	0x0001
        /*0032*/ 	.short	0x0008
        /*0034*/ 	.byte	0x00, 0xf5, 0x21, 0x00


	//----- nvinfo : EIATTR_KPARAM_INFO
	.align		4
.L_21:
        /*0038*/ 	.byte	0x04, 0x17
        /*003a*/ 	.short	(.L_23 - .L_22)
.L_22:
        /*003c*/ 	.word	0x00000000
        /*0040*/ 	.short	0x0000
        /*0042*/ 	.short	0x0000
        /*0044*/ 	.byte	0x00, 0xf5, 0x21, 0x00


	//----- nvinfo : EIATTR_SPARSE_MMA_MASK
	.align		4
.L_23:
        /*0048*/ 	.byte	0x03, 0x50
        /*004a*/ 	.short	0x0000


	//----- nvinfo : EIATTR_MAXREG_COUNT
	.align		4
        /*004c*/ 	.byte	0x03, 0x1b
        /*004e*/ 	.short	0x00ff


	//----- nvinfo : EIATTR_MERCURY_ISA_VERSION
	.align		4
        /*0050*/ 	.byte	0x03, 0x5f
        /*0052*/ 	.short	0x0101


	//----- nvinfo : EIATTR_VRC_CTA_INIT_COUNT
	.align		4
        /*0054*/ 	.byte	0x02, 0x4a
	.zero		1
	.zero		1


	//----- nvinfo : EIATTR_EXIT_INSTR_OFFSETS
	.align		4
        /*0058*/ 	.byte	0x04, 0x1c
        /*005a*/ 	.short	(.L_25 - .L_24)


	//   ....[0]....
.L_24:
        /*005c*/ 	.word	0x00000070


	//   ....[1]....
        /*0060*/ 	.word	0x00000160


	//----- nvinfo : EIATTR_CBANK_PARAM_SIZE
	.align		4
.L_25:
        /*0064*/ 	.byte	0x03, 0x19
        /*0066*/ 	.short	0x001c


	//----- nvinfo : EIATTR_PARAM_CBANK
	.align		4
        /*0068*/ 	.byte	0x04, 0x0a
        /*006a*/ 	.short	(.L_27 - .L_26)
	.align		4
.L_26:
        /*006c*/ 	.word	index@(.nv.constant0._Z3EpsPdS_S_i)
        /*0070*/ 	.short	0x0380
        /*0072*/ 	.short	0x001c


	//----- nvinfo : EIATTR_SW_WAR
	.align		4
.L_27:
        /*0074*/ 	.byte	0x04, 0x36
        /*0076*/ 	.short	(.L_29 - .L_28)
.L_28:
        /*0078*/ 	.word	0x00000008
.L_29:


//--------------------- .nv.info._Z5SolvePdS_S_S_i --------------------------
	.section	.nv.info._Z5SolvePdS_S_S_i,"",@"SHT_CUDA_INFO"
	.sectionflags	@""
	.align	4


	//----- nvinfo : EIATTR_CUDA_API_VERSION
	.align		4
        /*0000*/ 	.byte	0x04, 0x37
        /*0002*/ 	.short	(.L_31 - .L_30)
.L_30:
        /*0004*/ 	.word	0x00000082


	//----- nvinfo : EIATTR_KPARAM_INFO
	.align		4
.L_31:
        /*0008*/ 	.byte	0x04, 0x17
        /*000a*/ 	.short	(.L_33 - .L_32)
.L_32:
        /*000c*/ 	.word	0x00000000
        /*0010*/ 	.short	0x0004
        /*0012*/ 	.short	0x0020
        /*0014*/ 	.byte	0x00, 0xf0, 0x11, 0x00


	//----- nvinfo : EIATTR_KPARAM_INFO
	.align		4
.L_33:
        /*0018*/ 	.byte	0x04, 0x17
        /*001a*/ 	.short	(.L_35 - .L_34)
.L_34:
        /*001c*/ 	.word	0x00000000
        /*0020*/ 	.short	0x0003
        /*0022*/ 	.short	0x0018
        /*0024*/ 	.byte	0x00, 0xf5, 0x21, 0x00


	//----- nvinfo : EIATTR_KPARAM_INFO
	.align		4
.L_35:
        /*0028*/ 	.byte	0x04, 0x17
        /*002a*/ 	.short	(.L_37 - .L_36)
.L_36:
        /*002c*/ 	.word	0x00000000
        /*0030*/ 	.short	0x0002
        /*0032*/ 	.short	0x0010
        /*0034*/ 	.byte	0x00, 0xf5, 0x21, 0x00


	//----- nvinfo : EIATTR_KPARAM_INFO
	.align		4
.L_37:
        /*0038*/ 	.byte	0x04, 0x17
        /*003a*/ 	.short	(.L_39 - .L_38)
.L_38:
        /*003c*/ 	.word	0x00000000
        /*0040*/ 	.short	0x0001
        /*0042*/ 	.short	0x0008
        /*0044*/ 	.byte	0x00, 0xf5, 0x21, 0x00


	//----- nvinfo : EIATTR_KPARAM_INFO
	.align		4
.L_39:
        /*0048*/ 	.byte	0x04, 0x17
        /*004a*/ 	.short	(.L_41 - .L_40)
.L_40:
        /*004c*/ 	.word	0x00000000
        /*0050*/ 	.short	0x0000
        /*0052*/ 	.short	0x0000
        /*0054*/ 	.byte	0x00, 0xf5, 0x21, 0x00


	//----- nvinfo : EIATTR_SPARSE_MMA_MASK
	.align		4
.L_41:
        /*0058*/ 	.byte	0x03, 0x50
        /*005a*/ 	.short	0x0000


	//----- nvinfo : EIATTR_MAXREG_COUNT
	.align		4
        /*005c*/ 	.byte	0x03, 0x1b
        /*005e*/ 	.short	0x00ff


	//----- nvinfo : EIATTR_MERCURY_ISA_VERSION
	.align		4
        /*0060*/ 	.byte	0x03, 0x5f
        /*0062*/ 	.short	0x0101


	//----- nvinfo : EIATTR_VRC_CTA_INIT_COUNT
	.align		4
        /*0064*/ 	.byte	0x02, 0x4a
	.zero		1
	.zero		1


	//----- nvinfo : EIATTR_EXIT_INSTR_OFFSETS
	.align		4
        /*0068*/ 	.byte	0x04, 0x1c
        /*006a*/ 	.short	(.L_43 - .L_42)


	//   ....[0]....
.L_42:
        /*006c*/ 	.word	0x00000070


	//   ....[1]....
        /*0070*/ 	.word	0x00000c70


	//----- nvinfo : EIATTR_CRS_STACK_SIZE
	.align		4
.L_43:
        /*0074*/ 	.byte	0x04, 0x1e
        /*0076*/ 	.short	(.L_45 - .L_44)
.L_44:
        /*0078*/ 	.word	0x00000000


	//----- nvinfo : EIATTR_CBANK_PARAM_SIZE
	.align		4
.L_45:
        /*007c*/ 	.byte	0x03, 0x19
        /*007e*/ 	.short	0x0024


	//----- nvinfo : EIATTR_PARAM_CBANK
	.align		4
        /*0080*/ 	.byte	0x04, 0x0a
        /*0082*/ 	.short	(.L_47 - .L_46)
	.align		4
.L_46:
        /*0084*/ 	.word	index@(.nv.constant0._Z5SolvePdS_S_S_i)
        /*0088*/ 	.short	0x0380
        /*008a*/ 	.short	0x0024


	//----- nvinfo : EIATTR_SW_WAR
	.align		4
.L_47:
        /*008c*/ 	.byte	0x04, 0x36
        /*008e*/ 	.short	(.L_49 - .L_48)
.L_48:
        /*0090*/ 	.word	0x00000008
.L_49:


//--------------------- .nv.callgraph             --------------------------
	.section	.nv.callgraph,"",@"SHT_CUDA_CALLGRAPH"
	.align	4
	.sectionentsize	8
	.align		4
        /*0000*/ 	.word	0x00000000
	.align		4
        /*0004*/ 	.word	0xffffffff
	.align		4
        /*0008*/ 	.word	0x00000000
	.align		4
        /*000c*/ 	.word	0xfffffffe
	.align		4
        /*0010*/ 	.word	0x00000000
	.align		4
        /*0014*/ 	.word	0xfffffffd
	.align		4
        /*0018*/ 	.word	0x00000000
	.align		4
        /*001c*/ 	.word	0xfffffffc


//--------------------- .text._Z3EpsPdS_S_i       --------------------------
	.section	.text._Z3EpsPdS_S_i,"ax",@progbits
	.align	128
        .global         _Z3EpsPdS_S_i
        .type           _Z3EpsPdS_S_i,@function
        .size           _Z3EpsPdS_S_i,(.L_x_16 - _Z3EpsPdS_S_i)
        .other          _Z3EpsPdS_S_i,@"STO_CUDA_ENTRY STV_DEFAULT"
_Z3EpsPdS_S_i:
.text._Z3EpsPdS_S_i:
[----:B------:R-:W-:Y:S01]  /*0000*/  LDC R1, c[0x0][0x37c] ;  /* 0x0000df00ff017b82 */ /* 0x000fe20000000800 */
[----:B------:R-:W0:Y:S07]  /*0010*/  S2R R0, SR_TID.X ;  /* 0x0000000000007919 */ /* 0x000e2e0000002100 */
[----:B------:R-:W0:Y:S01]  /*0020*/  S2UR UR4, SR_CTAID.X ;  /* 0x00000000000479c3 */ /* 0x000e220000002500 */
[----:B------:R-:W1:Y:S07]  /*0030*/  LDCU UR5, c[0x0][0x398] ;  /* 0x00007300ff0577ac */ /* 0x000e6e0008000800 */
[----:B------:R-:W0:Y:S02]  /*0040*/  LDC R15, c[0x0][0x360] ;  /* 0x0000d800ff0f7b82 */ /* 0x000e240000000800 */
[----:B0-----:R-:W-:-:S05]  /*0050*/  IMAD R15, R15, UR4, R0 ;  /* 0x000000040f0f7c24 */ /* 0x001fca000f8e0200 */
[----:B-1----:R-:W-:-:S13]  /*0060*/  ISETP.GE.AND P0, PT, R15, UR5, PT ;  /* 0x000000050f007c0c */ /* 0x002fda000bf06270 */
[----:B------:R-:W-:Y:S05]  /*0070*/  @P0 EXIT ;  /* 0x000000000000094d */ /* 0x000fea0003800000 */
[----:B------:R-:W0:Y:S01]  /*0080*/  LDC.64 R2, c[0x0][0x388] ;  /* 0x0000e200ff027b82 */ /* 0x000e220000000a00 */
[----:B------:R-:W1:Y:S07]  /*0090*/  LDCU.64 UR4, c[0x0][0x358] ;  /* 0x00006b00ff0477ac */ /* 0x000e6e0008000a00 */
[----:B------:R-:W2:Y:S08]  /*00a0*/  LDC.64 R6, c[0x0][0x380] ;  /* 0x0000e000ff067b82 */ /* 0x000eb00000000a00 */
[----:B------:R-:W3:Y:S01]  /*00b0*/  LDC.64 R10, c[0x0][0x390] ;  /* 0x0000e400ff0a7b82 */ /* 0x000ee20000000a00 */
[----:B0-----:R-:W-:-:S05]  /*00c0*/  IMAD.WIDE R2, R15, 0x8, R2 ;  /* 0x000000080f027825 */ /* 0x001fca00078e0202 */
[----:B-1----:R-:W4:Y:S01]  /*00d0*/  LDG.E.64 R4, desc[UR4][R2.64] ;  /* 0x0000000402047981 */ /* 0x002f22000c1e1b00 */
[----:B--2---:R-:W-:-:S05]  /*00e0*/  IMAD.WIDE R6, R15, 0x8, R6 ;  /* 0x000000080f067825 */ /* 0x004fca00078e0206 */
[----:B------:R-:W4:Y:S02]  /*00f0*/  LDG.E.64 R8, desc[UR4][R6.64] ;  /* 0x0000000406087981 */ /* 0x000f24000c1e1b00 */
[----:B----4-:R-:W-:-:S08]  /*0100*/  DADD R4, R4, -R8 ;  /* 0x0000000004047229 */ /* 0x010fd00000000808 */
[----:B------:R-:W-:Y:S01]  /*0110*/  DADD R12, -RZ, |R4| ;  /* 0x00000000ff0c7229 */ /* 0x000fe20000000504 */
[----:B---3--:R-:W-:-:S06]  /*0120*/  IMAD.WIDE R4, R15, 0x8, R10 ;  /* 0x000000080f047825 */ /* 0x008fcc00078e020a */
[----:B------:R-:W-:Y:S04]  /*0130*/  STG.E.64 desc[UR4][R4.64], R12 ;  /* 0x0000000c04007986 */ /* 0x000fe8000c101b04 */
[----:B------:R-:W2:Y:S04]  /*0140*/  LDG.E.64 R8, desc[UR4][R2.64] ;  /* 0x0000000402087981 */ /* 0x000ea8000c1e1b00 */
[----:B--2---:R-:W-:Y:S01]  /*0150*/  STG.E.64 desc[UR4][R6.64], R8 ;  /* 0x0000000806007986 */ /* 0x004fe2000c101b04 */
[----:B------:R-:W-:Y:S05]  /*0160*/  EXIT ;  /* 0x000000000000794d */ /* 0x000fea0003800000 */
.L_x_0:
[----:B------:R-:W-:-:S00]  /*0170*/  BRA `(.L_x_0) ;  /* 0xfffffffc00fc7947 */ /* 0x000fc0000383ffff */
[----:B------:R-:W-:-:S00]  /*0180*/  NOP ;  /* 0x0000000000007918 */ /* 0x000fc00000000000 */
[----:B------:R-:W-:-:S00]  /*0190*/  NOP ;  /* 0x0000000000007918 */ /* 0x000fc00000000000 */
[----:B------:R-:W-:-:S00]  /*01a0*/  NOP ;  /* 0x0000000000007918 */ /* 0x000fc00000000000 */
[----:B------:R-:W-:-:S00]  /*01b0*/  NOP ;  /* 0x0000000000007918 */ /* 0x000fc00000000000 */
[----:B------:R-:W-:-:S00]  /*01c0*/  NOP ;  /* 0x0000000000007918 */ /* 0x000fc00000000000 */
[----:B------:R-:W-:-:S00]  /*01d0*/  NOP ;  /* 0x0000000000007918 */ /* 0x000fc00000000000 */
[----:B------:R-:W-:-:S00]  /*01e0*/  NOP ;  /* 0x0000000000007918 */ /* 0x000fc00000000000 */
[----:B------:R-:W-:-:S00]  /*01f0*/  NOP ;  /* 0x0000000000007918 */ /* 0x000fc00000000000 */
.L_x_16:


//--------------------- .text._Z5SolvePdS_S_S_i   --------------------------
	.section	.text._Z5SolvePdS_S_S_i,"ax",@progbits
	.align	128
        .global         _Z5SolvePdS_S_S_i
        .type           _Z5SolvePdS_S_S_i,@function
        .size           _Z5SolvePdS_S_S_i,(.L_x_15 - _Z5SolvePdS_S_S_i)
        .other          _Z5SolvePdS_S_S_i,@"STO_CUDA_ENTRY STV_DEFAULT"
_Z5SolvePdS_S_S_i:
.text._Z5SolvePdS_S_S_i:
        /* <DEDUP_REMOVED lines=9> */
[----:B------:R-:W1:Y:S01]  /*0090*/  LDCU.64 UR12, c[0x0][0x358] ;  /* 0x00006b00ff0c77ac */ /* 0x000e620008000a00 */
[----:B------:R-:W-:-:S04]  /*00a0*/  IMAD R3, R0, UR8, RZ ;  /* 0x0000000800037c24 */ /* 0x000fc8000f8e02ff */
[----:B------:R-:W-:-:S04]  /*00b0*/  IMAD.IADD R5, R0, 0x1, R3 ;  /* 0x0000000100057824 */ /* 0x000fc800078e0203 */
[----:B0-----:R-:W-:-:S06]  /*00c0*/  IMAD.WIDE R4, R5, 0x8, R6 ;  /* 0x0000000805047825 */ /* 0x001fcc00078e0206 */
[----:B-1----:R-:W5:Y:S01]  /*00d0*/  LDG.E.64 R4, desc[UR12][R4.64] ;  /* 0x0000000c04047981 */ /* 0x002f62000c1e1b00 */
[----:B------:R-:W-:Y:S01]  /*00e0*/  UISETP.GE.AND UP0, UPT, UR8, 0x1, UPT ;  /* 0x000000010800788c */ /* 0x000fe2000bf06270 */
[----:B------:R-:W-:-:S08]  /*00f0*/  CS2R R22, SRZ ;  /* 0x0000000000167805 */ /* 0x000fd0000001ff00 */
[----:B------:R-:W-:Y:S05]  /*0100*/  BRA.U !UP0, `(.L_x_1) ;  /* 0x0000000908647547 */ /* 0x000fea000b800000 */
[----:B------:R-:W-:Y:S01]  /*0110*/  UISETP.GE.U32.AND UP1, UPT, UR8, 0x10, UPT ;  /* 0x000000100800788c */ /* 0x000fe2000bf26070 */
[----:B------:R-:W-:Y:S01]  /*0120*/  IMAD.MOV.U32 R2, RZ, RZ, RZ ;  /* 0x000000ffff027224 */ /* 0x000fe200078e00ff */
[----:B------:R-:W-:Y:S01]  /*0130*/  ULOP3.LUT UR9, UR8, 0xf, URZ, 0xc0, !UPT ;  /* 0x0000000f08097892 */ /* 0x000fe2000f8ec0ff */
[----:B------:R-:W-:-:S03]  /*0140*/  CS2R R22, SRZ ;  /* 0x0000000000167805 */ /* 0x000fc6000001ff00 */
[----:B------:R-:W-:-:S03]  /*0150*/  UISETP.NE.AND UP0, UPT, UR9, URZ, UPT ;  /* 0x000000ff0900728c */ /* 0x000fc6000bf05270 */
[----:B------:R-:W-:Y:S08]  /*0160*/  BRA.U !UP1, `(.L_x_2) ;  /* 0x0000000509207547 */ /* 0x000ff0000b800000 */
[----:B------:R-:W0:Y:S01]  /*0170*/  LDCU.64 UR4, c[0x0][0x390] ;  /* 0x00007200ff0477ac */ /* 0x000e220008000a00 */
[----:B------:R-:W-:Y:S01]  /*0180*/  IMAD.MOV.U32 R26, RZ, RZ, R3 ;  /* 0x000000ffff1a7224 */ /* 0x000fe200078e0003 */
[----:B------:R-:W-:Y:S01]  /*0190*/  CS2R R22, SRZ ;  /* 0x0000000000167805 */ /* 0x000fe2000001ff00 */
[----:B------:R-:W1:Y:S01]  /*01a0*/  LDCU.64 UR6, c[0x0][0x380] ;  /* 0x00007000ff0677ac */ /* 0x000e620008000a00 */
[----:B------:R-:W-:-:S04]  /*01b0*/  ULOP3.LUT UR10, UR8, 0x7ffffff0, URZ, 0xc0, !UPT ;  /* 0x7ffffff0080a7892 */ /* 0x000fc8000f8ec0ff */
[----:B------:R-:W-:Y:S02]  /*01c0*/  UIADD3 UR11, UPT, UPT, -UR10, URZ, URZ ;  /* 0x000000ff0a0b7290 */ /* 0x000fe4000fffe1ff */
[----:B------:R-:W-:Y:S01]  /*01d0*/  IMAD.U32 R2, RZ, RZ, UR10 ;  /* 0x0000000aff027e24 */ /* 0x000fe2000f8e00ff */
[----:B0-----:R-:W-:-:S04]  /*01e0*/  UIADD3 UR4, UP2, UPT, UR4, 0x40, URZ ;  /* 0x0000004004047890 */ /* 0x001fc8000ff5e0ff */
[----:B------:R-:W-:Y:S02]  /*01f0*/  UIADD3.X UR5, UPT, UPT, URZ, UR5, URZ, UP2, !UPT ;  /* 0x00000005ff057290 */ /* 0x000fe400097fe4ff */
[----:B-1----:R-:W-:Y:S01]  /*0200*/  UIADD3 UR6, UP1, UPT, UR6, 0x40, URZ ;  /* 0x0000004006067890 */ /* 0x002fe2000ff3e0ff */
[----:B------:R-:W-:-:S03]  /*0210*/  IMAD.U32 R14, RZ, RZ, UR4 ;  /* 0x00000004ff0e7e24 */ /* 0x000fc6000f8e00ff */
[----:B------:R-:W-:Y:S01]  /*0220*/  MOV R15, UR5 ;  /* 0x00000005000f7c02 */ /* 0x000fe20008000f00 */
[----:B------:R-:W-:-:S12]  /*0230*/  UIADD3.X UR7, UPT, UPT, URZ, UR7, URZ, UP1, !UPT ;  /* 0x00000007ff077290 */ /* 0x000fd80008ffe4ff */
.L_x_3:
[----:B------:R-:W-:Y:S02]  /*0240*/  IMAD.U32 R8, RZ, RZ, UR6 ;  /* 0x00000006ff087e24 */ /* 0x000fe4000f8e00ff */
[----:B------:R-:W-:Y:S02]  /*0250*/  IMAD.U32 R9, RZ, RZ, UR7 ;  /* 0x00000007ff097e24 */ /* 0x000fe4000f8e00ff */
[----:B------:R-:W-:Y:S02]  /*0260*/  IMAD.MOV.U32 R10, RZ, RZ, R14 ;  /* 0x000000ffff0a7224 */ /* 0x000fe400078e000e */
[----:B------:R-:W-:-:S04]  /*0270*/  IMAD.WIDE R8, R26, 0x8, R8 ;  /* 0x000000081a087825 */ /* 0x000fc800078e0208 */
[----:B------:R-:W-:Y:S01]  /*0280*/  IMAD.MOV.U32 R11, RZ, RZ, R15 ;  /* 0x000000ffff0b7224 */ /* 0x000fe200078e000f */
[----:B------:R-:W2:Y:S04]  /*0290*/  LDG.E.64 R12, desc[UR12][R8.64+-0x40] ;  /* 0xffffc00c080c7981 */ /* 0x000ea8000c1e1b00 */
[----:B------:R-:W2:Y:S04]  /*02a0*/  LDG.E.64 R20, desc[UR12][R10.64+-0x40] ;  /* 0xffffc00c0a147981 */ /* 0x000ea8000c1e1b00 */
[----:B------:R-:W3:Y:S04]  /*02b0*/  LDG.E.64 R18, desc[UR12][R10.64+-0x38] ;  /* 0xffffc80c0a127981 */ /* 0x000ee8000c1e1b00 */
[----:B------:R-:W3:Y:S04]  /*02c0*/  LDG.E.64 R16, desc[UR12][R8.64+-0x38] ;  /* 0xffffc80c08107981 */ /* 0x000ee8000c1e1b00 */
[----:B------:R-:W4:Y:S04]  /*02d0*/  LDG.E.64 R24, desc[UR12][R10.64+-0x30] ;  /* 0xffffd00c0a187981 */ /* 0x000f28000c1e1b00 */
[----:B------:R-:W4:Y:S01]  /*02e0*/  LDG.E.64 R14, desc[UR12][R8.64+-0x30] ;  /* 0xffffd00c080e7981 */ /* 0x000f22000c1e1b00 */
[----:B--2---:R-:W-:-:S03]  /*02f0*/  DFMA R20, R12, R20, R22 ;  /* 0x000000140c14722b */ /* 0x004fc60000000016 */
[----:B------:R-:W2:Y:S04]  /*0300*/  LDG.E.64 R22, desc[UR12][R10.64+-0x28] ;  /* 0xffffd80c0a167981 */ /* 0x000ea8000c1e1b00 */
[----:B------:R-:W2:Y:S01]  /*0310*/  LDG.E.64 R12, desc[UR12][R8.64+-0x28] ;  /* 0xffffd80c080c7981 */ /* 0x000ea2000c1e1b00 */
[----:B---3--:R-:W-:-:S03]  /*0320*/  DFMA R18, R16, R18, R20 ;  /* 0x000000121012722b */ /* 0x008fc60000000014 */
[----:B------:R-:W3:Y:S04]  /*0330*/  LDG.E.64 R20, desc[UR12][R10.64+-0x20] ;  /* 0xffffe00c0a147981 */ /* 0x000ee8000c1e1b00 */
[----:B------:R-:W3:Y:S01]  /*0340*/  LDG.E.64 R16, desc[UR12][R8.64+-0x20] ;  /* 0xffffe00c08107981 */ /* 0x000ee2000c1e1b00 */
[----:B----4-:R-:W-:-:S03]  /*0350*/  DFMA R24, R14, R24, R18 ;  /* 0x000000180e18722b */ /* 0x010fc60000000012 */
        /* <DEDUP_REMOVED lines=32> */
[----:B---3--:R-:W-:Y:S01]  /*0560*/  DFMA R14, R18, R16, R14 ;  /* 0x00000010120e722b */ /* 0x008fe2000000000e */
[----:B------:R-:W-:-:S04]  /*0570*/  UIADD3 UR11, UPT, UPT, UR11, 0x10, URZ ;  /* 0x000000100b0b7890 */ /* 0x000fc8000fffe0ff */
[----:B------:R-:W-:-:S03]  /*0580*/  UISETP.NE.AND UP1, UPT, UR11, URZ, UPT ;  /* 0x000000ff0b00728c */ /* 0x000fc6000bf25270 */
[----:B----4-:R-:W-:Y:S01]  /*0590*/  DFMA R22, R24, R22, R14 ;  /* 0x000000161816722b */ /* 0x010fe2000000000e */
[----:B------:R-:W-:Y:S01]  /*05a0*/  IADD3 R14, P0, PT, R10, 0x80, RZ ;  /* 0x000000800a0e7810 */ /* 0x000fe20007f1e0ff */
[----:B------:R-:W-:-:S03]  /*05b0*/  VIADD R26, R26, 0x10 ;  /* 0x000000101a1a7836 */ /* 0x000fc60000000000 */
[----:B------:R-:W-:-:S03]  /*05c0*/  IADD3.X R15, PT, PT, RZ, R11, RZ, P0, !PT ;  /* 0x0000000bff0f7210 */ /* 0x000fc600007fe4ff */
[----:B--2---:R-:W-:Y:S01]  /*05d0*/  DFMA R22, R20, R12, R22 ;  /* 0x0000000c1416722b */ /* 0x004fe20000000016 */
[----:B------:R-:W-:Y:S10]  /*05e0*/  BRA.U UP1, `(.L_x_3) ;  /* 0xfffffffd01147547 */ /* 0x000ff4000b83ffff */
.L_x_2:
[----:B------:R-:W-:Y:S05]  /*05f0*/  BRA.U !UP0, `(.L_x_1) ;  /* 0x0000000508287547 */ /* 0x000fea000b800000 */
[----:B------:R-:W-:Y:S02]  /*0600*/  UISETP.GE.U32.AND UP0, UPT, UR9, 0x8, UPT ;  /* 0x000000080900788c */ /* 0x000fe4000bf06070 */
[----:B------:R-:W-:-:S04]  /*0610*/  ULOP3.LUT UR5, UR8, 0x7, URZ, 0xc0, !UPT ;  /* 0x0000000708057892 */ /* 0x000fc8000f8ec0ff */
[----:B------:R-:W-:-:S03]  /*0620*/  UISETP.NE.AND UP1, UPT, UR5, URZ, UPT ;  /* 0x000000ff0500728c */ /* 0x000fc6000bf25270 */
[----:B------:R-:W-:Y:S08]  /*0630*/  BRA.U !UP0, `(.L_x_4) ;  /* 0x0000000108747547 */ /* 0x000ff0000b800000 */
[----:B------:R-:W0:Y:S01]  /*0640*/  LDC.64 R8, c[0x0][0x390] ;  /* 0x0000e400ff087b82 */ /* 0x000e220000000a00 */
[----:B------:R-:W-:-:S04]  /*0650*/  IMAD.IADD R11, R3, 0x1, R2 ;  /* 0x00000001030b7824 */ /* 0x000fc800078e0202 */
[----:B------:R-:W-:-:S05]  /*0660*/  IMAD.WIDE R10, R11, 0x8, R6 ;  /* 0x000000080b0a7825 */ /* 0x000fca00078e0206 */
[----:B------:R-:W2:Y:S04]  /*0670*/  LDG.E.64 R20, desc[UR12][R10.64] ;  /* 0x0000000c0a147981 */ /* 0x000ea8000c1e1b00 */
[----:B------:R-:W3:Y:S04]  /*0680*/  LDG.E.64 R16, desc[UR12][R10.64+0x8] ;  /* 0x0000080c0a107981 */ /* 0x000ee8000c1e1b00 */
[----:B------:R-:W4:Y:S04]  /*0690*/  LDG.E.64 R12, desc[UR12][R10.64+0x10] ;  /* 0x0000100c0a0c7981 */ /* 0x000f28000c1e1b00 */
[----:B------:R-:W4:Y:S01]  /*06a0*/  LDG.E.64 R26, desc[UR12][R10.64+0x38] ;  /* 0x0000380c0a1a7981 */ /* 0x000f22000c1e1b00 */
[----:B0-----:R-:W-:-:S05]  /*06b0*/  IMAD.WIDE.U32 R8, R2, 0x8, R8 ;  /* 0x0000000802087825 */ /* 0x001fca00078e0008 */
[----:B------:R-:W2:Y:S04]  /*06c0*/  LDG.E.64 R24, desc[UR12][R8.64] ;  /* 0x0000000c08187981 */ /* 0x000ea8000c1e1b00 */
        /* <DEDUP_REMOVED lines=15> */
[----:B---3--:R-:W-:-:S08]  /*07c0*/  DFMA R16, R16, R18, R20 ;  /* 0x000000121010722b */ /* 0x008fd00000000014 */
[----:B----4-:R-:W-:Y:S01]  /*07d0*/  DFMA R12, R12, R14, R16 ;  /* 0x0000000e0c0c722b */ /* 0x010fe20000000010 */
[----:B------:R-:W-:-:S07]  /*07e0*/  VIADD R2, R2, 0x8 ;  /* 0x0000000802027836 */ /* 0x000fce0000000000 */
[----:B--2---:R-:W-:-:S08]  /*07f0*/  DFMA R22, R22, R24, R12 ;  /* 0x000000181616722b */ /* 0x004fd0000000000c */
[----:B------:R-:W-:-:S11]  /*0800*/  DFMA R22, R26, R28, R22 ;  /* 0x0000001c1a16722b */ /* 0x000fd60000000016 */
.L_x_4:
        /* <DEDUP_REMOVED lines=17> */
[----:B------:R-:W-:Y:S01]  /*0920*/  IADD3 R2, PT, PT, R2, 0x4, RZ ;  /* 0x0000000402027810 */ /* 0x000fe20007ffe0ff */
[----:B--2---:R-:W-:-:S08]  /*0930*/  DFMA R10, R10, R12, R22 ;  /* 0x0000000c0a0a722b */ /* 0x004fd00000000016 */
[----:B---3--:R-:W-:-:S08]  /*0940*/  DFMA R10, R14, R16, R10 ;  /* 0x000000100e0a722b */ /* 0x008fd0000000000a */
[----:B----4-:R-:W-:-:S08]  /*0950*/  DFMA R10, R18, R20, R10 ;  /* 0x00000014120a722b */ /* 0x010fd0000000000a */
[----:B------:R-:W-:-:S11]  /*0960*/  DFMA R22, R24, R28, R10 ;  /* 0x0000001c1816722b */ /* 0x000fd6000000000a */
.L_x_5:
[----:B------:R-:W-:Y:S05]  /*0970*/  BRA.U !UP1, `(.L_x_1) ;  /* 0x0000000109487547 */ /* 0x000fea000b800000 */
[----:B------:R-:W0:Y:S01]  /*0980*/  LDC.64 R8, c[0x0][0x390] ;  /* 0x0000e400ff087b82 */ /* 0x000e220000000a00 */
[----:B------:R-:W-:Y:S01]  /*0990*/  IMAD.IADD R11, R3, 0x1, R2 ;  /* 0x00000001030b7824 */ /* 0x000fe200078e0202 */
[----:B------:R-:W-:Y:S01]  /*09a0*/  UIADD3 UR4, UPT, UPT, -UR4, URZ, URZ ;  /* 0x000000ff04047290 */ /* 0x000fe2000fffe1ff */
[----:B0-----:R-:W-:-:S04]  /*09b0*/  IMAD.WIDE.U32 R8, R2, 0x8, R8 ;  /* 0x0000000802087825 */ /* 0x001fc800078e0008 */
[----:B------:R-:W-:Y:S02]  /*09c0*/  IMAD.MOV.U32 R10, RZ, RZ, R8 ;  /* 0x000000ffff0a7224 */ /* 0x000fe400078e0008 */
[----:B------:R-:W-:-:S07]  /*09d0*/  IMAD.MOV.U32 R13, RZ, RZ, R9 ;  /* 0x000000ffff0d7224 */ /* 0x000fce00078e0009 */
.L_x_6:
[----:B------:R-:W-:Y:S01]  /*09e0*/  IMAD.WIDE R2, R11, 0x8, R6 ;  /* 0x000000080b027825 */ /* 0x000fe200078e0206 */
[----:B------:R-:W-:-:S03]  /*09f0*/  MOV R9, R13 ;  /* 0x0000000d00097202 */ /* 0x000fc60000000f00 */
[----:B------:R-:W-:Y:S02]  /*0a00*/  IMAD.MOV.U32 R8, RZ, RZ, R10 ;  /* 0x000000ffff087224 */ /* 0x000fe400078e000a */
[----:B------:R-:W2:Y:S04]  /*0a10*/  LDG.E.64 R2, desc[UR12][R2.64] ;  /* 0x0000000c02027981 */ /* 0x000ea8000c1e1b00 */
[----:B------:R-:W2:Y:S01]  /*0a20*/  LDG.E.64 R8, desc[UR12][R8.64] ;  /* 0x0000000c08087981 */ /* 0x000ea2000c1e1b00 */
[----:B------:R-:W-:Y:S01]  /*0a30*/  UIADD3 UR4, UPT, UPT, UR4, 0x1, URZ ;  /* 0x0000000104047890 */ /* 0x000fe2000fffe0ff */
[----:B------:R-:W-:Y:S01]  /*0a40*/  IADD3 R10, P0, PT, R10, 0x8, RZ ;  /* 0x000000080a0a7810 */ /* 0x000fe20007f1e0ff */
[----:B------:R-:W-:Y:S02]  /*0a50*/  VIADD R11, R11, 0x1 ;  /* 0x000000010b0b7836 */ /* 0x000fe40000000000 */
[----:B------:R-:W-:-:S02]  /*0a60*/  UISETP.NE.AND UP0, UPT, UR4, URZ, UPT ;  /* 0x000000ff0400728c */ /* 0x000fc4000bf05270 */
[----:B------:R-:W-:Y:S01]  /*0a70*/  IMAD.X R13, RZ, RZ, R13, P0 ;  /* 0x000000ffff0d7224 */ /* 0x000fe200000e060d */
[----:B--2---:R-:W-:-:S06]  /*0a80*/  DFMA R22, R2, R8, R22 ;  /* 0x000000080216722b */ /* 0x004fcc0000000016 */
[----:B------:R-:W-:Y:S05]  /*0a90*/  BRA.U UP0, `(.L_x_6) ;  /* 0xfffffffd00d07547 */ /* 0x000fea000b83ffff */
.L_x_1:
[----:B------:R-:W0:Y:S08]  /*0aa0*/  LDC.64 R2, c[0x0][0x388] ;  /* 0x0000e200ff027b82 */ /* 0x000e300000000a00 */
[----:B------:R-:W1:Y:S01]  /*0ab0*/  LDC.64 R6, c[0x0][0x390] ;  /* 0x0000e400ff067b82 */ /* 0x000e620000000a00 */
[----:B0-----:R-:W-:-:S06]  /*0ac0*/  IMAD.WIDE R2, R0, 0x8, R2 ;  /* 0x0000000800027825 */ /* 0x001fcc00078e0202 */
[----:B------:R-:W2:Y:S01]  /*0ad0*/  LDG.E.64 R2, desc[UR12][R2.64] ;  /* 0x0000000c02027981 */ /* 0x000ea2000c1e1b00 */
[----:B-1----:R-:W-:-:S06]  /*0ae0*/  IMAD.WIDE R6, R0, 0x8, R6 ;  /* 0x0000000800067825 */ /* 0x002fcc00078e0206 */
[----:B------:R-:W5:Y:S02]  /*0af0*/  LDG.E.64 R6, desc[UR12][R6.64] ;  /* 0x0000000c06067981 */ /* 0x000f64000c1e1b00 */
[----:B-----5:R-:W0:Y:S01]  /*0b00*/  MUFU.RCP64H R9, R5 ;  /* 0x0000000500097308 */ /* 0x020e220000001800 */
[----:B------:R-:W-:Y:S01]  /*0b10*/  IMAD.MOV.U32 R8, RZ, RZ, 0x1 ;  /* 0x00000001ff087424 */ /* 0x000fe200078e00ff */
[----:B------:R-:W-:Y:S05]  /*0b20*/  BSSY.RECONVERGENT B0, `(.L_x_7) ;  /* 0x0000010000007945 */ /* 0x000fea0003800200 */
[----:B0-----:R-:W-:-:S08]  /*0b30*/  DFMA R10, -R4, R8, 1 ;  /* 0x3ff00000040a742b */ /* 0x001fd00000000108 */
[----:B------:R-:W-:-:S08]  /*0b40*/  DFMA R10, R10, R10, R10 ;  /* 0x0000000a0a0a722b */ /* 0x000fd0000000000a */
[----:B------:R-:W-:-:S08]  /*0b50*/  DFMA R10, R8, R10, R8 ;  /* 0x0000000a080a722b */ /* 0x000fd00000000008 */
[----:B------:R-:W-:-:S08]  /*0b60*/  DFMA R12, -R4, R10, 1 ;  /* 0x3ff00000040c742b */ /* 0x000fd0000000010a */
[----:B------:R-:W-:Y:S02]  /*0b70*/  DFMA R12, R10, R12, R10 ;  /* 0x0000000c0a0c722b */ /* 0x000fe4000000000a */
[----:B--2---:R-:W-:-:S08]  /*0b80*/  DADD R8, R2, -R22 ;  /* 0x0000000002087229 */ /* 0x004fd00000000816 */
[----:B------:R-:W-:Y:S02]  /*0b90*/  DMUL R2, R8, R12 ;  /* 0x0000000c08027228 */ /* 0x000fe40000000000 */
[----:B------:R-:W-:-:S06]  /*0ba0*/  FSETP.GEU.AND P1, PT, |R9|, 6.5827683646048100446e-37, PT ;  /* 0x036000000900780b */ /* 0x000fcc0003f2e200 */
[----:B------:R-:W-:-:S08]  /*0bb0*/  DFMA R10, -R4, R2, R8 ;  /* 0x00000002040a722b */ /* 0x000fd00000000108 */
[----:B------:R-:W-:-:S10]  /*0bc0*/  DFMA R2, R12, R10, R2 ;  /* 0x0000000a0c02722b */ /* 0x000fd40000000002 */
[----:B------:R-:W-:-:S05]  /*0bd0*/  FFMA R10, RZ, R5, R3 ;  /* 0x00000005ff0a7223 */ /* 0x000fca0000000003 */
[----:B------:R-:W-:-:S13]  /*0be0*/  FSETP.GT.AND P0, PT, |R10|, 1.469367938527859385e-39, PT ;  /* 0x001000000a00780b */ /* 0x000fda0003f04200 */
[----:B------:R-:W-:Y:S05]  /*0bf0*/  @P0 BRA P1, `(.L_x_8) ;  /* 0x0000000000080947 */ /* 0x000fea0000800000 */
[----:B------:R-:W-:-:S07]  /*0c00*/  MOV R12, 0xc20 ;  /* 0x00000c20000c7802 */ /* 0x000fce0000000f00 */
[----:B------:R-:W-:Y:S05]  /*0c10*/  CALL.REL.NOINC `($__internal_0_$__cuda_sm20_div_rn_f64_full) ;  /* 0x0000000000187944 */ /* 0x000fea0003c00000 */
.L_x_8:
[----:B------:R-:W-:Y:S05]  /*0c20*/  BSYNC.RECONVERGENT B0 ;  /* 0x0000000000007941 */ /* 0x000fea0003800200 */
.L_x_7:
[----:B------:R-:W0:Y:S01]  /*0c30*/  LDC.64 R4, c[0x0][0x398] ;  /* 0x0000e600ff047b82 */ /* 0x000e220000000a00 */
[----:B------:R-:W-:Y:S01]  /*0c40*/  DADD R6, R6, R2 ;  /* 0x0000000006067229 */ /* 0x000fe20000000002 */
[----:B0-----:R-:W-:-:S06]  /*0c50*/  IMAD.WIDE R2, R0, 0x8, R4 ;  /* 0x0000000800027825 */ /* 0x001fcc00078e0204 */
[----:B------:R-:W-:Y:S01]  /*0c60*/  STG.E.64 desc[UR12][R2.64], R6 ;  /* 0x0000000602007986 */ /* 0x000fe2000c101b0c */
[----:B------:R-:W-:Y:S05]  /*0c70*/  EXIT ;  /* 0x000000000000794d */ /* 0x000fea0003800000 */
        .weak           $__internal_0_$__cuda_sm20_div_rn_f64_full
        .type           $__internal_0_$__cuda_sm20_div_rn_f64_full,@function
        .size           $__internal_0_$__cuda_sm20_div_rn_f64_full,(.L_x_15 - $__internal_0_$__cuda_sm20_div_rn_f64_full)
$__internal_0_$__cuda_sm20_div_rn_f64_full:
[C---:B------:R-:W-:Y:S01]  /*0c80*/  FSETP.GEU.AND P0, PT, |R5|.reuse, 1.469367938527859385e-39, PT ;  /* 0x001000000500780b */ /* 0x040fe20003f0e200 */
[----:B------:R-:W-:Y:S01]  /*0c90*/  BSSY.RECONVERGENT B1, `(.L_x_9) ;  /* 0x0000057000017945 */ /* 0x000fe20003800200 */
[----:B------:R-:W-:Y:S02]  /*0ca0*/  LOP3.LUT R2, R5, 0x800fffff, RZ, 0xc0, !PT ;  /* 0x800fffff05027812 */ /* 0x000fe400078ec0ff */
[C---:B------:R-:W-:Y:S02]  /*0cb0*/  FSETP.GEU.AND P2, PT, |R9|.reuse, 1.469367938527859385e-39, PT ;  /* 0x001000000900780b */ /* 0x040fe40003f4e200 */
[----:B------:R-:W-:Y:S01]  /*0cc0*/  LOP3.LUT R3, R2, 0x3ff00000, RZ, 0xfc, !PT ;  /* 0x3ff0000002037812 */ /* 0x000fe200078efcff */
[----:B------:R-:W-:Y:S01]  /*0cd0*/  IMAD.MOV.U32 R2, RZ, RZ, R4 ;  /* 0x000000ffff027224 */ /* 0x000fe200078e0004 */
[----:B------:R-:W-:Y:S02]  /*0ce0*/  MOV R10, 0x1 ;  /* 0x00000001000a7802 */ /* 0x000fe40000000f00 */
[----:B------:R-:W-:-:S02]  /*0cf0*/  LOP3.LUT R13, R9, 0x7ff00000, RZ, 0xc0, !PT ;  /* 0x7ff00000090d7812 */ /* 0x000fc400078ec0ff */
[----:B------:R-:W-:Y:S01]  /*0d00*/  LOP3.LUT R16, R5, 0x7ff00000, RZ, 0xc0, !PT ;  /* 0x7ff0000005107812 */ /* 0x000fe200078ec0ff */
[----:B------:R-:W-:-:S03]  /*0d10*/  @!P0 DMUL R2, R4, 8.98846567431157953865e+307 ;  /* 0x7fe0000004028828 */ /* 0x000fc60000000000 */
[----:B------:R-:W-:Y:S02]  /*0d20*/  ISETP.GE.U32.AND P1, PT, R13, R16, PT ;  /* 0x000000100d00720c */ /* 0x000fe40003f26070 */
[----:B------:R-:W-:Y:S01]  /*0d30*/  @!P2 LOP3.LUT R20, R5, 0x7ff00000, RZ, 0xc0, !PT ;  /* 0x7ff000000514a812 */ /* 0x000fe200078ec0ff */
[----:B------:R-:W0:Y:S03]  /*0d40*/  MUFU.RCP64H R11, R3 ;  /* 0x00000003000b7308 */ /* 0x000e260000001800 */
[----:B------:R-:W-:Y:S01]  /*0d50*/  @!P2 ISETP.GE.U32.AND P3, PT, R13, R20, PT ;  /* 0x000000140d00a20c */ /* 0x000fe20003f66070 */
[----:B------:R-:W-:Y:S01]  /*0d60*/  @!P2 IMAD.MOV.U32 R20, RZ, RZ, RZ ;  /* 0x000000ffff14a224 */ /* 0x000fe200078e00ff */
[----:B0-----:R-:W-:-:S08]  /*0d70*/  DFMA R14, R10, -R2, 1 ;  /* 0x3ff000000a0e742b */ /* 0x001fd00000000802 */
[----:B------:R-:W-:Y:S01]  /*0d80*/  DFMA R18, R14, R14, R14 ;  /* 0x0000000e0e12722b */ /* 0x000fe2000000000e */
[----:B------:R-:W-:-:S05]  /*0d90*/  IMAD.MOV.U32 R14, RZ, RZ, 0x1ca00000 ;  /* 0x1ca00000ff0e7424 */ /* 0x000fca00078e00ff */
[C---:B------:R-:W-:Y:S02]  /*0da0*/  @!P2 SEL R15, R14.reuse, 0x63400000, !P3 ;  /* 0x634000000e0fa807 */ /* 0x040fe40005800000 */
[----:B------:R-:W-:Y:S01]  /*0db0*/  DFMA R18, R10, R18, R10 ;  /* 0x000000120a12722b */ /* 0x000fe2000000000a */
[----:B------:R-:W-:Y:S01]  /*0dc0*/  SEL R11, R14, 0x63400000, !P1 ;  /* 0x634000000e0b7807 */ /* 0x000fe20004800000 */
[----:B------:R-:W-:Y:S01]  /*0dd0*/  IMAD.MOV.U32 R10, RZ, RZ, R8 ;  /* 0x000000ffff0a7224 */ /* 0x000fe200078e0008 */
[--C-:B------:R-:W-:Y:S02]  /*0de0*/  @!P2 LOP3.LUT R15, R15, 0x80000000, R9.reuse, 0xf8, !PT ;  /* 0x800000000f0fa812 */ /* 0x100fe400078ef809 */
[----:B------:R-:W-:Y:S02]  /*0df0*/  LOP3.LUT R11, R11, 0x800fffff, R9, 0xf8, !PT ;  /* 0x800fffff0b0b7812 */ /* 0x000fe400078ef809 */
[----:B------:R-:W-:Y:S01]  /*0e00*/  @!P2 LOP3.LUT R21, R15, 0x100000, RZ, 0xfc, !PT ;  /* 0x001000000f15a812 */ /* 0x000fe200078efcff */
[----:B------:R-:W-:-:S05]  /*0e10*/  DFMA R22, R18, -R2, 1 ;  /* 0x3ff000001216742b */ /* 0x000fca0000000802 */
[----:B------:R-:W-:-:S03]  /*0e20*/  @!P2 DFMA R10, R10, 2, -R20 ;  /* 0x400000000a0aa82b */ /* 0x000fc60000000814 */
[----:B------:R-:W-:Y:S01]  /*0e30*/  DFMA R18, R18, R22, R18 ;  /* 0x000000161212722b */ /* 0x000fe20000000012 */
[----:B------:R-:W-:Y:S01]  /*0e40*/  IMAD.MOV.U32 R23, RZ, RZ, R13 ;  /* 0x000000ffff177224 */ /* 0x000fe200078e000d */
[----:B------:R-:W-:Y:S02]  /*0e50*/  MOV R22, R16 ;  /* 0x0000001000167202 */ /* 0x000fe40000000f00 */
[----:B------:R-:W-:-:S03]  /*0e60*/  @!P0 LOP3.LUT R22, R3, 0x7ff00000, RZ, 0xc0, !PT ;  /* 0x7ff0000003168812 */ /* 0x000fc600078ec0ff */
[----:B------:R-:W-:Y:S01]  /*0e70*/  @!P2 LOP3.LUT R23, R11, 0x7ff00000, RZ, 0xc0, !PT ;  /* 0x7ff000000b17a812 */ /* 0x000fe200078ec0ff */
[----:B------:R-:W-:Y:S01]  /*0e80*/  DMUL R20, R18, R10 ;  /* 0x0000000a12147228 */ /* 0x000fe20000000000 */
[----:B------:R-:W-:-:S03]  /*0e90*/  VIADD R24, R22, 0xffffffff ;  /* 0xffffffff16187836 */ /* 0x000fc60000000000 */
[----:B------:R-:W-:-:S04]  /*0ea0*/  VIADD R15, R23, 0xffffffff ;  /* 0xffffffff170f7836 */ /* 0x000fc80000000000 */
[----:B------:R-:W-:Y:S01]  /*0eb0*/  DFMA R16, R20, -R2, R10 ;  /* 0x800000021410722b */ /* 0x000fe2000000000a */
[----:B------:R-:W-:-:S04]  /*0ec0*/  ISETP.GT.U32.AND P0, PT, R15, 0x7feffffe, PT ;  /* 0x7feffffe0f00780c */ /* 0x000fc80003f04070 */
[----:B------:R-:W-:-:S03]  /*0ed0*/  ISETP.GT.U32.OR P0, PT, R24, 0x7feffffe, P0 ;  /* 0x7feffffe1800780c */ /* 0x000fc60000704470 */
[----:B------:R-:W-:-:S10]  /*0ee0*/  DFMA R16, R18, R16, R20 ;  /* 0x000000101210722b */ /* 0x000fd40000000014 */
[----:B------:R-:W-:Y:S05]  /*0ef0*/  @P0 BRA `(.L_x_10) ;  /* 0x00000000006c0947 */ /* 0x000fea0003800000 */
[----:B------:R-:W-:-:S04]  /*0f00*/  LOP3.LUT R18, R5, 0x7ff00000, RZ, 0xc0, !PT ;  /* 0x7ff0000005127812 */ /* 0x000fc800078ec0ff */
[CC--:B------:R-:W-:Y:S02]  /*0f10*/  VIADDMNMX R8, R13.reuse, -R18.reuse, 0xb9600000, !PT ;  /* 0xb96000000d087446 */ /* 0x0c0fe40007800912 */
[----:B------:R-:W-:Y:S02]  /*0f20*/  ISETP.GE.U32.AND P0, PT, R13, R18, PT ;  /* 0x000000120d00720c */ /* 0x000fe40003f06070 */
[----:B------:R-:W-:Y:S02]  /*0f30*/  VIMNMX R8, PT, PT, R8, 0x46a00000, PT ;  /* 0x46a0000008087848 */ /* 0x000fe40003fe0100 */
[----:B------:R-:W-:-:S05]  /*0f40*/  SEL R13, R14, 0x63400000, !P0 ;  /* 0x634000000e0d7807 */ /* 0x000fca0004000000 */
[----:B------:R-:W-:Y:S01]  /*0f50*/  IMAD.IADD R13, R8, 0x1, -R13 ;  /* 0x00000001080d7824 */ /* 0x000fe200078e0a0d */
[----:B------:R-:W-:-:S03]  /*0f60*/  MOV R8, RZ ;  /* 0x000000ff00087202 */ /* 0x000fc60000000f00 */
[----:B------:R-:W-:-:S06]  /*0f70*/  VIADD R9, R13, 0x7fe00000 ;  /* 0x7fe000000d097836 */ /* 0x000fcc0000000000 */
[----:B------:R-:W-:-:S10]  /*0f80*/  DMUL R14, R16, R8 ;  /* 0x00000008100e7228 */ /* 0x000fd40000000000 */
[----:B------:R-:W-:-:S13]  /*0f90*/  FSETP.GTU.AND P0, PT, |R15|, 1.469367938527859385e-39, PT ;  /* 0x001000000f00780b */ /* 0x000fda0003f0c200 */
[----:B------:R-:W-:Y:S05]  /*0fa0*/  @P0 BRA `(.L_x_11) ;  /* 0x0000000000940947 */ /* 0x000fea0003800000 */
[----:B------:R-:W-:Y:S01]  /*0fb0*/  DFMA R2, R16, -R2, R10 ;  /* 0x800000021002722b */ /* 0x000fe2000000000a */
[----:B------:R-:W-:-:S09]  /*0fc0*/  IMAD.MOV.U32 R8, RZ, RZ, RZ ;  /* 0x000000ffff087224 */ /* 0x000fd200078e00ff */
[C---:B------:R-:W-:Y:S02]  /*0fd0*/  FSETP.NEU.AND P0, PT, R3.reuse, RZ, PT ;  /* 0x000000ff0300720b */ /* 0x040fe40003f0d000 */
[----:B------:R-:W-:-:S04]  /*0fe0*/  LOP3.LUT R5, R3, 0x80000000, R5, 0x48, !PT ;  /* 0x8000000003057812 */ /* 0x000fc800078e4805 */
[----:B------:R-:W-:-:S07]  /*0ff0*/  LOP3.LUT R9, R5, R9, RZ, 0xfc, !PT ;  /* 0x0000000905097212 */ /* 0x000fce00078efcff */
[----:B------:R-:W-:Y:S05]  /*1000*/  @!P0 BRA `(.L_x_11) ;  /* 0x00000000007c8947 */ /* 0x000fea0003800000 */
[----:B------:R-:W-:Y:S01]  /*1010*/  IMAD.MOV R3, RZ, RZ, -R13 ;  /* 0x000000ffff037224 */ /* 0x000fe200078e0a0d */
[----:B------:R-:W-:Y:S01]  /*1020*/  DMUL.RP R8, R16, R8 ;  /* 0x0000000810087228 */ /* 0x000fe20000008000 */
[----:B------:R-:W-:-:S06]  /*1030*/  IMAD.MOV.U32 R2, RZ, RZ, RZ ;  /* 0x000000ffff027224 */ /* 0x000fcc00078e00ff */
[----:B------:R-:W-:-:S03]  /*1040*/  DFMA R2, R14, -R2, R16 ;  /* 0x800000020e02722b */ /* 0x000fc60000000010 */
[----:B------:R-:W-:-:S03]  /*1050*/  LOP3.LUT R5, R9, R5, RZ, 0x3c, !PT ;  /* 0x0000000509057212 */ /* 0x000fc600078e3cff */
[----:B------:R-:W-:-:S04]  /*1060*/  IADD3 R2, PT, PT, -R13, -0x43300000, RZ ;  /* 0xbcd000000d027810 */ /* 0x000fc80007ffe1ff */
[----:B------:R-:W-:-:S04]  /*1070*/  FSETP.NEU.AND P0, PT, |R3|, R2, PT ;  /* 0x000000020300720b */ /* 0x000fc80003f0d200 */
[----:B------:R-:W-:Y:S02]  /*1080*/  FSEL R14, R8, R14, !P0 ;  /* 0x0000000e080e7208 */ /* 0x000fe40004000000 */
[----:B------:R-:W-:Y:S01]  /*1090*/  FSEL R15, R5, R15, !P0 ;  /* 0x0000000f050f7208 */ /* 0x000fe20004000000 */
[----:B------:R-:W-:Y:S06]  /*10a0*/  BRA `(.L_x_11) ;  /* 0x0000000000547947 */ /* 0x000fec0003800000 */
.L_x_10:
[----:B------:R-:W-:-:S14]  /*10b0*/  DSETP.NAN.AND P0, PT, R8, R8, PT ;  /* 0x000000080800722a */ /* 0x000fdc0003f08000 */
[----:B------:R-:W-:Y:S05]  /*10c0*/  @P0 BRA `(.L_x_12) ;  /* 0x0000000000440947 */ /* 0x000fea0003800000 */
[----:B------:R-:W-:-:S14]  /*10d0*/  DSETP.NAN.AND P0, PT, R4, R4, PT ;  /* 0x000000040400722a */ /* 0x000fdc0003f08000 */
[----:B------:R-:W-:Y:S05]  /*10e0*/  @P0 BRA `(.L_x_13) ;  /* 0x0000000000300947 */ /* 0x000fea0003800000 */
[----:B------:R-:W-:Y:S01]  /*10f0*/  ISETP.NE.AND P0, PT, R23, R22, PT ;  /* 0x000000161700720c */ /* 0x000fe20003f05270 */
[----:B------:R-:W-:Y:S01]  /*1100*/  IMAD.MOV.U32 R14, RZ, RZ, 0x0 ;  /* 0x00000000ff0e7424 */ /* 0x000fe200078e00ff */
[----:B------:R-:W-:-:S11]  /*1110*/  MOV R15, 0xfff80000 ;  /* 0xfff80000000f7802 */ /* 0x000fd60000000f00 */
[----:B------:R-:W-:Y:S05]  /*1120*/  @!P0 BRA `(.L_x_11) ;  /* 0x0000000000348947 */ /* 0x000fea0003800000 */
[----:B------:R-:W-:Y:S02]  /*1130*/  ISETP.NE.AND P0, PT, R23, 0x7ff00000, PT ;  /* 0x7ff000001700780c */ /* 0x000fe40003f05270 */
[----:B------:R-:W-:Y:S02]  /*1140*/  LOP3.LUT R15, R9, 0x80000000, R5, 0x48, !PT ;  /* 0x80000000090f7812 */ /* 0x000fe400078e4805 */
[----:B------:R-:W-:-:S13]  /*1150*/  ISETP.EQ.OR P0, PT, R22, RZ, !P0 ;  /* 0x000000ff1600720c */ /* 0x000fda0004702670 */
[----:B------:R-:W-:Y:S01]  /*1160*/  @P0 LOP3.LUT R2, R15, 0x7ff00000, RZ, 0xfc, !PT ;  /* 0x7ff000000f020812 */ /* 0x000fe200078efcff */
[----:B------:R-:W-:Y:S02]  /*1170*/  @!P0 IMAD.MOV.U32 R14, RZ, RZ, RZ ;  /* 0x000000ffff0e8224 */ /* 0x000fe400078e00ff */
[----:B------:R-:W-:Y:S02]  /*1180*/  @P0 IMAD.MOV.U32 R14, RZ, RZ, RZ ;  /* 0x000000ffff0e0224 */ /* 0x000fe400078e00ff */
[----:B------:R-:W-:Y:S01]  /*1190*/  @P0 IMAD.MOV.U32 R15, RZ, RZ, R2 ;  /* 0x000000ffff0f0224 */ /* 0x000fe200078e0002 */
[----:B------:R-:W-:Y:S06]  /*11a0*/  BRA `(.L_x_11) ;  /* 0x0000000000147947 */ /* 0x000fec0003800000 */
.L_x_13:
[----:B------:R-:W-:Y:S01]  /*11b0*/  LOP3.LUT R15, R5, 0x80000, RZ, 0xfc, !PT ;  /* 0x00080000050f7812 */ /* 0x000fe200078efcff */
[----:B------:R-:W-:Y:S01]  /*11c0*/  IMAD.MOV.U32 R14, RZ, RZ, R4 ;  /* 0x000000ffff0e7224 */ /* 0x000fe200078e0004 */
[----:B------:R-:W-:Y:S06]  /*11d0*/  BRA `(.L_x_11) ;  /* 0x0000000000087947 */ /* 0x000fec0003800000 */
.L_x_12:
[----:B------:R-:W-:Y:S02]  /*11e0*/  LOP3.LUT R15, R9, 0x80000, RZ, 0xfc, !PT ;  /* 0x00080000090f7812 */ /* 0x000fe400078efcff */
[----:B------:R-:W-:-:S07]  /*11f0*/  MOV R14, R8 ;  /* 0x00000008000e7202 */ /* 0x000fce0000000f00 */
.L_x_11:
[----:B------:R-:W-:Y:S05]  /*1200*/  BSYNC.RECONVERGENT B1 ;  /* 0x0000000000017941 */ /* 0x000fea0003800200 */
.L_x_9:
[----:B------:R-:W-:Y:S02]  /*1210*/  IMAD.MOV.U32 R13, RZ, RZ, 0x0 ;  /* 0x00000000ff0d7424 */ /* 0x000fe400078e00ff */
[----:B------:R-:W-:Y:S02]  /*1220*/  IMAD.MOV.U32 R2, RZ, RZ, R14 ;  /* 0x000000ffff027224 */ /* 0x000fe400078e000e */
[----:B------:R-:W-:Y:S01]  /*1230*/  IMAD.MOV.U32 R3, RZ, RZ, R15 ;  /* 0x000000ffff037224 */ /* 0x000fe200078e000f */
[----:B------:R-:W-:Y:S06]  /*1240*/  RET.REL.NODEC R12 `(_Z5SolvePdS_S_S_i) ;  /* 0xffffffec0c6c7950 */ /* 0x000fec0003c3ffff */
.L_x_14:
        /* <DEDUP_REMOVED lines=11> */
.L_x_15:


//--------------------- .nv.shared.reserved.0     --------------------------
	.section	.nv.shared.reserved.0,"aw",@nobits
	.weak		__nv_reservedSMEM_offset_0_alias
	.size		__nv_reservedSMEM_offset_0_alias, 0, 64
	.other		__nv_reservedSMEM_offset_0_alias,@"STO_CUDA_RESERVED_SHARED STV_DEFAULT"
__nv_reservedSMEM_offset_0_alias:
	.zero		0
	.zero		64


//--------------------- .nv.constant0._Z3EpsPdS_S_i --------------------------
	.section	.nv.constant0._Z3EpsPdS_S_i,"a",@progbits
	.sectionflags	@""
	.align	4
.nv.constant0._Z3EpsPdS_S_i:
	.zero		924


//--------------------- .nv.constant0._Z5SolvePdS_S_S_i --------------------------
	.section	.nv.constant0._Z5SolvePdS_S_S_i,"a",@progbits
	.sectionflags	@""
	.align	4
.nv.constant0._Z5SolvePdS_S_S_i:
	.zero		932


//--------------------- SYMBOLS --------------------------

	.type		.nv.reservedSmem.offset0,@object
	.size		.nv.reservedSmem.offset0,0x4
